//
// Generated by NVIDIA NVVM Compiler
//
// Compiler Build ID: CL-36424714
// Cuda compilation tools, release 13.0, V13.0.88
// Based on NVVM 20.0.0
//

.version 9.0
.target sm_100
.address_size 64

	// .globl	_Z12vecAddKernelPKfS0_Pfi

.visible .entry _Z12vecAddKernelPKfS0_Pfi(
	.param .u64 .ptr .align 1 _Z12vecAddKernelPKfS0_Pfi_param_0,
	.param .u64 .ptr .align 1 _Z12vecAddKernelPKfS0_Pfi_param_1,
	.param .u64 .ptr .align 1 _Z12vecAddKernelPKfS0_Pfi_param_2,
	.param .u32 _Z12vecAddKernelPKfS0_Pfi_param_3
)
{
	.reg .b32 	%r<5>;
	.reg .b32 	%f<4>;
	.reg .b64 	%rd<11>;

	ld.param.u64 	%rd1, [_Z12vecAddKernelPKfS0_Pfi_param_0];
	ld.param.u64 	%rd2, [_Z12vecAddKernelPKfS0_Pfi_param_1];
	ld.param.u64 	%rd3, [_Z12vecAddKernelPKfS0_Pfi_param_2];
	cvta.to.global.u64 	%rd4, %rd3;
	cvta.to.global.u64 	%rd5, %rd2;
	cvta.to.global.u64 	%rd6, %rd1;
	mov.u32 	%r1, %ctaid.x;
	mov.u32 	%r2, %ntid.x;
	mov.u32 	%r3, %tid.x;
	mad.lo.s32 	%r4, %r1, %r2, %r3;
	mul.wide.s32 	%rd7, %r4, 4;
	add.s64 	%rd8, %rd6, %rd7;
	ld.global.f32 	%f1, [%rd8];
	add.s64 	%rd9, %rd5, %rd7;
	ld.global.f32 	%f2, [%rd9];
	add.f32 	%f3, %f1, %f2;
	add.s64 	%rd10, %rd4, %rd7;
	st.global.f32 	[%rd10], %f3;
	ret;

}


// ===== COMPILED SASS (sm_100) =====

	.target	sm_100

	.elftype	@"ET_EXEC"


//--------------------- .note.nv.tkinfo           --------------------------
	.section	.note.nv.tkinfo,"",@"SHT_NOTE"
	.sectionflags	@"SHF_NOTE_NV_TKINFO"
	.tkinfo
        /*0018*/ 	.word	0x00000002
        /*0030*/ 	.string	""
        /*0030*/ 	.string	"ptxas"
        /*0030*/ 	.string	"Cuda compilation tools, release 13.0, V13.0.88"
        /*0030*/ 	.string	"Build cuda_13.0.r13.0/compiler.36424714_0"
        /*0030*/ 	.string	"-arch sm_100 -m 64 "



//--------------------- .note.nv.cuinfo           --------------------------
	.section	.note.nv.cuinfo,"",@"SHT_NOTE"
	.sectionflags	@"SHF_NOTE_NV_CUINFO"
        /*0018*/ 	.short	0x0002
        /*001a*/ 	.short	0x0064
        /*001c*/ 	.short	0x0082
	.zero		2


//--------------------- .nv.info                  --------------------------
	.section	.nv.info,"",@"SHT_CUDA_INFO"
	.align	4


	//----- nvinfo : EIATTR_REGCOUNT
	.align		4
        /*0000*/ 	.byte	0x04, 0x2f
        /*0002*/ 	.short	(.L_1 - .L_0)
	.align		4
.L_0:
        /*0004*/ 	.word	index@(_Z12vecAddKernelPKfS0_Pfi)
        /*0008*/ 	.word	0x0000000c


	//----- nvinfo : EIATTR_FRAME_SIZE
	.align		4
.L_1:
        /*000c*/ 	.byte	0x04, 0x11
        /*000e*/ 	.short	(.L_3 - .L_2)
	.align		4
.L_2:
        /*0010*/ 	.word	index@(_Z12vecAddKernelPKfS0_Pfi)
        /*0014*/ 	.word	0x00000000


	//----- nvinfo : EIATTR_MIN_STACK_SIZE
	.align		4
.L_3:
        /*0018*/ 	.byte	0x04, 0x12
        /*001a*/ 	.short	(.L_5 - .L_4)
	.align		4
.L_4:
        /*001c*/ 	.word	index@(_Z12vecAddKernelPKfS0_Pfi)
        /*0020*/ 	.word	0x00000000
.L_5:


//--------------------- .nv.compat                --------------------------
	.section	.nv.compat,"",@"SHT_CUDA_COMPAT_INFO"
	.align	4
        /*0000*/ 	.byte	0x02, 0x09, 0x00, 0x00, 0x02, 0x02, 0x01, 0x00, 0x02, 0x05, 0x05, 0x00, 0x03, 0x07, 0x01, 0x01
        /*0010*/ 	.byte	0x02, 0x03, 0x00, 0x00, 0x02, 0x06, 0x01, 0x00, 0x04, 0x0b, 0x08, 0x00, 0x09, 0x00, 0x00, 0x00
        /*0020*/ 	.byte	0x00, 0x00, 0x00, 0x00


//--------------------- .nv.info._Z12vecAddKernelPKfS0_Pfi --------------------------
	.section	.nv.info._Z12vecAddKernelPKfS0_Pfi,"",@"SHT_CUDA_INFO"
	.sectionflags	@""
	.align	4


	//----- nvinfo : EIATTR_CUDA_API_VERSION
	.align		4
        /*0000*/ 	.byte	0x04, 0x37
        /*0002*/ 	.short	(.L_7 - .L_6)
.L_6:
        /*0004*/ 	.word	0x00000082


	//----- nvinfo : EIATTR_KPARAM_INFO
	.align		4
.L_7:
        /*0008*/ 	.byte	0x04, 0x17
        /*000a*/ 	.short	(.L_9 - .L_8)
.L_8:
        /*000c*/ 	.word	0x00000000
        /*0010*/ 	.short	0x0003
        /*0012*/ 	.short	0x0018
        /*0014*/ 	.byte	0x00, 0xf0, 0x11, 0x00


	//----- nvinfo : EIATTR_KPARAM_INFO
	.align		4
.L_9:
        /*0018*/ 	.byte	0x04, 0x17
        /*001a*/ 	.short	(.L_11 - .L_10)
.L_10:
        /*001c*/ 	.word	0x00000000
        /*0020*/ 	.short	0x0002
        /*0022*/ 	.short	0x0010
        /*0024*/ 	.byte	0x00, 0xf5, 0x21, 0x00


	//----- nvinfo : EIATTR_KPARAM_INFO
	.align		4
.L_11:
        /*0028*/ 	.byte	0x04, 0x17
        /*002a*/ 	.short	(.L_13 - .L_12)
.L_12:
        /*002c*/ 	.word	0x00000000
        /*0030*/ 	.short	0x0001
        /*0032*/ 	.short	0x0008
        /*0034*/ 	.byte	0x00, 0xf5, 0x21, 0x00


	//----- nvinfo : EIATTR_KPARAM_INFO
	.align		4
.L_13:
        /*0038*/ 	.byte	0x04, 0x17
        /*003a*/ 	.short	(.L_15 - .L_14)
.L_14:
        /*003c*/ 	.word	0x00000000
        /*0040*/ 	.short	0x0000
        /*0042*/ 	.short	0x0000
        /*0044*/ 	.byte	0x00, 0xf5, 0x21, 0x00


	//----- nvinfo : EIATTR_SPARSE_MMA_MASK
	.align		4
.L_15:
        /*0048*/ 	.byte	0x03, 0x50
        /*004a*/ 	.short	0x0000


	//----- nvinfo : EIATTR_MAXREG_COUNT
	.align		4
        /*004c*/ 	.byte	0x03, 0x1b
        /*004e*/ 	.short	0x00ff


	//----- nvinfo : EIATTR_MERCURY_ISA_VERSION
	.align		4
        /*0050*/ 	.byte	0x03, 0x5f
        /*0052*/ 	.short	0x0101


	//----- nvinfo : EIATTR_VRC_CTA_INIT_COUNT
	.align		4
        /*0054*/ 	.byte	0x02, 0x4a
	.zero		1
	.zero		1


	//----- nvinfo : EIATTR_EXIT_INSTR_OFFSETS
	.align		4
        /*0058*/ 	.byte	0x04, 0x1c
        /*005a*/ 	.short	(.L_17 - .L_16)


	//   ....[0]....
.L_16:
        /*005c*/ 	.word	0x00000100


	//----- nvinfo : EIATTR_CBANK_PARAM_SIZE
	.align		4
.L_17:
        /*0060*/ 	.byte	0x03, 0x19
        /*0062*/ 	.short	0x001c


	//----- nvinfo : EIATTR_PARAM_CBANK
	.align		4
        /*0064*/ 	.byte	0x04, 0x0a
        /*0066*/ 	.short	(.L_19 - .L_18)
	.align		4
.L_18:
        /*0068*/ 	.word	index@(.nv.constant0._Z12vecAddKernelPKfS0_Pfi)
        /*006c*/ 	.short	0x0380
        /*006e*/ 	.short	0x001c


	//----- nvinfo : EIATTR_SW_WAR
	.align		4
.L_19:
        /*0070*/ 	.byte	0x04, 0x36
        /*0072*/ 	.short	(.L_21 - .L_20)
.L_20:
        /*0074*/ 	.word	0x00000008
.L_21:


//--------------------- .nv.callgraph             --------------------------
	.section	.nv.callgraph,"",@"SHT_CUDA_CALLGRAPH"
	.align	4
	.sectionentsize	8
	.align		4
        /*0000*/ 	.word	0x00000000
	.align		4
        /*0004*/ 	.word	0xffffffff
	.align		4
        /*0008*/ 	.word	0x00000000
	.align		4
        /*000c*/ 	.word	0xfffffffe
	.align		4
        /*0010*/ 	.word	0x00000000
	.align		4
        /*0014*/ 	.word	0xfffffffd
	.align		4
        /*0018*/ 	.word	0x00000000
	.align		4
        /*001c*/ 	.word	0xfffffffc


//--------------------- .text._Z12vecAddKernelPKfS0_Pfi --------------------------
	.section	.text._Z12vecAddKernelPKfS0_Pfi,"ax",@progbits
	.align	128
        .global         _Z12vecAddKernelPKfS0_Pfi
        .type           _Z12vecAddKernelPKfS0_Pfi,@function
        .size           _Z12vecAddKernelPKfS0_Pfi,(.L_x_1 - _Z12vecAddKernelPKfS0_Pfi)
        .other          _Z12vecAddKernelPKfS0_Pfi,@"STO_CUDA_ENTRY STV_DEFAULT"
_Z12vecAddKernelPKfS0_Pfi:
.text._Z12vecAddKernelPKfS0_Pfi:
[----:B------:R-:W-:Y:S01]  /*0000*/  LDC R1, c[0x0][0x37c] ;  /* 0x0000df00ff017b82 */ /* 0x000fe20000000800 */
[----:B------:R-:W0:Y:S07]  /*0010*/  S2R R0, SR_TID.X ;  /* 0x0000000000007919 */ /* 0x000e2e0000002100 */
[----:B------:R-:W0:Y:S01]  /*0020*/  S2UR UR6, SR_CTAID.X ;  /* 0x00000000000679c3 */ /* 0x000e220000002500 */
[----:B------:R-:W1:Y:S07]  /*0030*/  LDCU.64 UR4, c[0x0][0x358] ;  /* 0x00006b00ff0477ac */ /* 0x000e6e0008000a00 */
[----:B------:R-:W0:Y:S08]  /*0040*/  LDC R9, c[0x0][0x360] ;  /* 0x0000d800ff097b82 */ /* 0x000e300000000800 */
[----:B------:R-:W2:Y:S08]  /*0050*/  LDC.64 R2, c[0x0][0x380] ;  /* 0x0000e000ff027b82 */ /* 0x000eb00000000a00 */
[----:B------:R-:W3:Y:S01]  /*0060*/  LDC.64 R4, c[0x0][0x388] ;  /* 0x0000e200ff047b82 */ /* 0x000ee20000000a00 */
[----:B0-----:R-:W-:-:S07]  /*0070*/  IMAD R9, R9, UR6, R0 ;  /* 0x0000000609097c24 */ /* 0x001fce000f8e0200 */
[----:B------:R-:W0:Y:S01]  /*0080*/  LDC.64 R6, c[0x0][0x390] ;  /* 0x0000e400ff067b82 */ /* 0x000e220000000a00 */
[----:B--2---:R-:W-:-:S06]  /*0090*/  IMAD.WIDE R2, R9, 0x4, R2 ;  /* 0x0000000409027825 */ /* 0x004fcc00078e0202 */
[----:B-1----:R-:W2:Y:S01]  /*00a0*/  LDG.E R2, desc[UR4][R2.64] ;  /* 0x0000000402027981 */ /* 0x002ea2000c1e1900 */
[----:B---3--:R-:W-:-:S06]  /*00b0*/  IMAD.WIDE R4, R9, 0x4, R4 ;  /* 0x0000000409047825 */ /* 0x008fcc00078e0204 */
[----:B------:R-:W2:Y:S01]  /*00c0*/  LDG.E R5, desc[UR4][R4.64] ;  /* 0x0000000404057981 */ /* 0x000ea2000c1e1900 */
[----:B0-----:R-:W-:-:S04]  /*00d0*/  IMAD.WIDE R6, R9, 0x4, R6 ;  /* 0x0000000409067825 */ /* 0x001fc800078e0206 */
[----:B--2---:R-:W-:-:S05]  /*00e0*/  FADD R9, R2, R5 ;  /* 0x0000000502097221 */ /* 0x004fca0000000000 */
[----:B------:R-:W-:Y:S01]  /*00f0*/  STG.E desc[UR4][R6.64], R9 ;  /* 0x0000000906007986 */ /* 0x000fe2000c101904 */
[----:B------:R-:W-:Y:S05]  /*0100*/  EXIT ;  /* 0x000000000000794d */ /* 0x000fea0003800000 */
.L_x_0:
[----:B------:R-:W-:-:S00]  /*0110*/  BRA `(.L_x_0) ;  /* 0xfffffffc00fc7947 */ /* 0x000fc0000383ffff */
[----:B------:R-:W-:-:S00]  /*0120*/  NOP ;  /* 0x0000000000007918 */ /* 0x000fc00000000000 */
        /* <DEDUP_REMOVED lines=13> */
.L_x_1:


//--------------------- .nv.shared.reserved.0     --------------------------
	.section	.nv.shared.reserved.0,"aw",@nobits
	.weak		__nv_reservedSMEM_offset_0_alias
	.size		__nv_reservedSMEM_offset_0_alias, 0, 64
	.other		__nv_reservedSMEM_offset_0_alias,@"STO_CUDA_RESERVED_SHARED STV_DEFAULT"
__nv_reservedSMEM_offset_0_alias:
	.zero		0
	.zero		64


//--------------------- .nv.constant0._Z12vecAddKernelPKfS0_Pfi --------------------------
	.section	.nv.constant0._Z12vecAddKernelPKfS0_Pfi,"a",@progbits
	.sectionflags	@""
	.align	4
.nv.constant0._Z12vecAddKernelPKfS0_Pfi:
	.zero		924


//--------------------- SYMBOLS --------------------------

	.type		.nv.reservedSmem.offset0,@object
	.size		.nv.reservedSmem.offset0,0x4
